//
// Generated by NVIDIA NVVM Compiler
//
// Compiler Build ID: CL-36424714
// Cuda compilation tools, release 13.0, V13.0.88
// Based on NVVM 20.0.0
//

.version 9.0
.target sm_100
.address_size 64

	// .globl	_Z7MatInitPiii
// _ZZ8MMKernelPiS_S_iiiE2PS has been demoted

.visible .entry _Z7MatInitPiii(
	.param .u64 .ptr .align 1 _Z7MatInitPiii_param_0,
	.param .u32 _Z7MatInitPiii_param_1,
	.param .u32 _Z7MatInitPiii_param_2
)
{
	.reg .pred 	%p<4>;
	.reg .b32 	%r<15>;
	.reg .b64 	%rd<5>;

	ld.param.u64 	%rd1, [_Z7MatInitPiii_param_0];
	ld.param.u32 	%r4, [_Z7MatInitPiii_param_1];
	ld.param.u32 	%r5, [_Z7MatInitPiii_param_2];
	mov.u32 	%r6, %ctaid.x;
	mov.u32 	%r7, %ntid.x;
	mov.u32 	%r8, %tid.x;
	mad.lo.s32 	%r1, %r6, %r7, %r8;
	mov.u32 	%r9, %ctaid.y;
	mov.u32 	%r10, %ntid.y;
	mov.u32 	%r11, %tid.y;
	mad.lo.s32 	%r12, %r9, %r10, %r11;
	setp.ge.s32 	%p1, %r1, %r4;
	setp.ge.s32 	%p2, %r12, %r5;
	or.pred  	%p3, %p1, %p2;
	@%p3 bra 	$L__BB0_2;
	cvta.to.global.u64 	%rd2, %rd1;
	mul.lo.s32 	%r13, %r1, %r12;
	mad.lo.s32 	%r14, %r5, %r1, %r12;
	mul.wide.s32 	%rd3, %r14, 4;
	add.s64 	%rd4, %rd2, %rd3;
	st.global.u32 	[%rd4], %r13;
$L__BB0_2:
	ret;

}
	// .globl	_Z15TransposeKernelPKiPiii
.visible .entry _Z15TransposeKernelPKiPiii(
	.param .u64 .ptr .align 1 _Z15TransposeKernelPKiPiii_param_0,
	.param .u64 .ptr .align 1 _Z15TransposeKernelPKiPiii_param_1,
	.param .u32 _Z15TransposeKernelPKiPiii_param_2,
	.param .u32 _Z15TransposeKernelPKiPiii_param_3
)
{
	.reg .pred 	%p<4>;
	.reg .b32 	%r<16>;
	.reg .b64 	%rd<9>;

	ld.param.u64 	%rd1, [_Z15TransposeKernelPKiPiii_param_0];
	ld.param.u64 	%rd2, [_Z15TransposeKernelPKiPiii_param_1];
	ld.param.u32 	%r3, [_Z15TransposeKernelPKiPiii_param_2];
	ld.param.u32 	%r5, [_Z15TransposeKernelPKiPiii_param_3];
	mov.u32 	%r6, %ctaid.x;
	mov.u32 	%r7, %ntid.x;
	mov.u32 	%r8, %tid.x;
	mad.lo.s32 	%r1, %r6, %r7, %r8;
	mov.u32 	%r9, %ctaid.y;
	mov.u32 	%r10, %ntid.y;
	mov.u32 	%r11, %tid.y;
	mad.lo.s32 	%r12, %r9, %r10, %r11;
	setp.ge.s32 	%p1, %r1, %r3;
	setp.ge.s32 	%p2, %r12, %r5;
	or.pred  	%p3, %p1, %p2;
	@%p3 bra 	$L__BB1_2;
	cvta.to.global.u64 	%rd3, %rd1;
	cvta.to.global.u64 	%rd4, %rd2;
	mad.lo.s32 	%r13, %r3, %r12, %r1;
	mul.wide.s32 	%rd5, %r13, 4;
	add.s64 	%rd6, %rd3, %rd5;
	ld.global.u32 	%r14, [%rd6];
	mad.lo.s32 	%r15, %r5, %r1, %r12;
	mul.wide.s32 	%rd7, %r15, 4;
	add.s64 	%rd8, %rd4, %rd7;
	st.global.u32 	[%rd8], %r14;
$L__BB1_2:
	ret;

}
	// .globl	_Z8MMKernelPiS_S_iii
.visible .entry _Z8MMKernelPiS_S_iii(
	.param .u64 .ptr .align 1 _Z8MMKernelPiS_S_iii_param_0,
	.param .u64 .ptr .align 1 _Z8MMKernelPiS_S_iii_param_1,
	.param .u64 .ptr .align 1 _Z8MMKernelPiS_S_iii_param_2,
	.param .u32 _Z8MMKernelPiS_S_iii_param_3,
	.param .u32 _Z8MMKernelPiS_S_iii_param_4,
	.param .u32 _Z8MMKernelPiS_S_iii_param_5
)
{
	.reg .pred 	%p<6>;
	.reg .b32 	%r<47>;
	.reg .b64 	%rd<12>;
	// demoted variable
	.shared .align 4 .b8 _ZZ8MMKernelPiS_S_iiiE2PS[512];
	ld.param.u64 	%rd3, [_Z8MMKernelPiS_S_iii_param_0];
	ld.param.u64 	%rd4, [_Z8MMKernelPiS_S_iii_param_1];
	ld.param.u64 	%rd5, [_Z8MMKernelPiS_S_iii_param_2];
	ld.param.u32 	%r11, [_Z8MMKernelPiS_S_iii_param_5];
	mov.u32 	%r1, %ctaid.z;
	shl.b32 	%r12, %r1, 7;
	mov.u32 	%r2, %tid.x;
	add.s32 	%r46, %r12, %r2;
	shl.b32 	%r13, %r2, 2;
	mov.u32 	%r14, _ZZ8MMKernelPiS_S_iiiE2PS;
	add.s32 	%r4, %r14, %r13;
	mov.b32 	%r15, 0;
	st.shared.u32 	[%r4], %r15;
	setp.ge.u32 	%p1, %r46, %r11;
	@%p1 bra 	$L__BB2_4;
	mov.u32 	%r17, %ctaid.x;
	shl.b32 	%r5, %r17, 5;
	mov.u32 	%r18, %nctaid.z;
	shl.b32 	%r6, %r18, 7;
	cvta.to.global.u64 	%rd1, %rd3;
	cvta.to.global.u64 	%rd2, %rd4;
	mov.b32 	%r45, 0;
$L__BB2_2:
	add.s32 	%r19, %r5, %r46;
	mul.wide.u32 	%rd6, %r19, 4;
	add.s64 	%rd7, %rd1, %rd6;
	ld.global.u32 	%r20, [%rd7];
	add.s64 	%rd8, %rd2, %rd6;
	ld.global.u32 	%r21, [%rd8];
	mad.lo.s32 	%r45, %r21, %r20, %r45;
	add.s32 	%r46, %r46, %r6;
	setp.lt.u32 	%p2, %r46, %r11;
	@%p2 bra 	$L__BB2_2;
	st.shared.u32 	[%r4], %r45;
$L__BB2_4:
	bar.sync 	0;
	setp.gt.u32 	%p3, %r2, 63;
	@%p3 bra 	$L__BB2_6;
	ld.shared.u32 	%r22, [%r4+256];
	ld.shared.u32 	%r23, [%r4];
	add.s32 	%r24, %r23, %r22;
	st.shared.u32 	[%r4], %r24;
$L__BB2_6:
	bar.sync 	0;
	setp.gt.u32 	%p4, %r2, 31;
	@%p4 bra 	$L__BB2_9;
	ld.shared.u32 	%r25, [%r4+128];
	ld.shared.u32 	%r26, [%r4];
	add.s32 	%r27, %r26, %r25;
	ld.shared.u32 	%r28, [%r4+64];
	add.s32 	%r29, %r28, %r27;
	ld.shared.u32 	%r30, [%r4+32];
	add.s32 	%r31, %r30, %r29;
	ld.shared.u32 	%r32, [%r4+16];
	add.s32 	%r33, %r32, %r31;
	ld.shared.u32 	%r34, [%r4+8];
	add.s32 	%r35, %r34, %r33;
	ld.shared.u32 	%r36, [%r4+4];
	add.s32 	%r37, %r36, %r35;
	st.shared.u32 	[%r4], %r37;
	setp.ne.s32 	%p5, %r2, 0;
	@%p5 bra 	$L__BB2_9;
	mov.u32 	%r38, %ctaid.x;
	shl.b32 	%r39, %r38, 10;
	mov.u32 	%r40, %ctaid.y;
	shl.b32 	%r41, %r40, 5;
	add.s32 	%r42, %r41, %r1;
	add.s32 	%r43, %r42, %r39;
	ld.shared.u32 	%r44, [_ZZ8MMKernelPiS_S_iiiE2PS];
	cvta.to.global.u64 	%rd9, %rd5;
	mul.wide.s32 	%rd10, %r43, 4;
	add.s64 	%rd11, %rd9, %rd10;
	st.global.u32 	[%rd11], %r44;
$L__BB2_9:
	bar.sync 	0;
	ret;

}


// ===== COMPILED SASS (sm_100) =====

	.target	sm_100

	.elftype	@"ET_EXEC"


//--------------------- .note.nv.tkinfo           --------------------------
	.section	.note.nv.tkinfo,"",@"SHT_NOTE"
	.sectionflags	@"SHF_NOTE_NV_TKINFO"
	.tkinfo
        /*0018*/ 	.word	0x00000002
        /*0030*/ 	.string	""
        /*0030*/ 	.string	"ptxas"
        /*0030*/ 	.string	"Cuda compilation tools, release 13.0, V13.0.88"
        /*0030*/ 	.string	"Build cuda_13.0.r13.0/compiler.36424714_0"
        /*0030*/ 	.string	"-arch sm_100 -m 64 "



//--------------------- .note.nv.cuinfo           --------------------------
	.section	.note.nv.cuinfo,"",@"SHT_NOTE"
	.sectionflags	@"SHF_NOTE_NV_CUINFO"
        /*0018*/ 	.short	0x0002
        /*001a*/ 	.short	0x0064
        /*001c*/ 	.short	0x0082
	.zero		2


//--------------------- .nv.info                  --------------------------
	.section	.nv.info,"",@"SHT_CUDA_INFO"
	.align	4


	//----- nvinfo : EIATTR_REGCOUNT
	.align		4
        /*0000*/ 	.byte	0x04, 0x2f
        /*0002*/ 	.short	(.L_1 - .L_0)
	.align		4
.L_0:
        /*0004*/ 	.word	index@(_Z7MatInitPiii)
        /*0008*/ 	.word	0x0000000a


	//----- nvinfo : EIATTR_FRAME_SIZE
	.align		4
.L_1:
        /*000c*/ 	.byte	0x04, 0x11
        /*000e*/ 	.short	(.L_3 - .L_2)
	.align		4
.L_2:
        /*0010*/ 	.word	index@(_Z7MatInitPiii)
        /*0014*/ 	.word	0x00000000


	//----- nvinfo : EIATTR_REGCOUNT
	.align		4
.L_3:
        /*0018*/ 	.byte	0x04, 0x2f
        /*001a*/ 	.short	(.L_5 - .L_4)
	.align		4
.L_4:
        /*001c*/ 	.word	index@(_Z15TransposeKernelPKiPiii)
        /*0020*/ 	.word	0x0000000a


	//----- nvinfo : EIATTR_FRAME_SIZE
	.align		4
.L_5:
        /*0024*/ 	.byte	0x04, 0x11
        /*0026*/ 	.short	(.L_7 - .L_6)
	.align		4
.L_6:
        /*0028*/ 	.word	index@(_Z15TransposeKernelPKiPiii)
        /*002c*/ 	.word	0x00000000


	//----- nvinfo : EIATTR_REGCOUNT
	.align		4
.L_7:
        /*0030*/ 	.byte	0x04, 0x2f
        /*0032*/ 	.short	(.L_9 - .L_8)
	.align		4
.L_8:
        /*0034*/ 	.word	index@(_Z8MMKernelPiS_S_iii)
        /*0038*/ 	.word	0x00000012


	//----- nvinfo : EIATTR_FRAME_SIZE
	.align		4
.L_9:
        /*003c*/ 	.byte	0x04, 0x11
        /*003e*/ 	.short	(.L_11 - .L_10)
	.align		4
.L_10:
        /*0040*/ 	.word	index@(_Z8MMKernelPiS_S_iii)
        /*0044*/ 	.word	0x00000000


	//----- nvinfo : EIATTR_MIN_STACK_SIZE
	.align		4
.L_11:
        /*0048*/ 	.byte	0x04, 0x12
        /*004a*/ 	.short	(.L_13 - .L_12)
	.align		4
.L_12:
        /*004c*/ 	.word	index@(_Z8MMKernelPiS_S_iii)
        /*0050*/ 	.word	0x00000000


	//----- nvinfo : EIATTR_MIN_STACK_SIZE
	.align		4
.L_13:
        /*0054*/ 	.byte	0x04, 0x12
        /*0056*/ 	.short	(.L_15 - .L_14)
	.align		4
.L_14:
        /*0058*/ 	.word	index@(_Z15TransposeKernelPKiPiii)
        /*005c*/ 	.word	0x00000000


	//----- nvinfo : EIATTR_MIN_STACK_SIZE
	.align		4
.L_15:
        /*0060*/ 	.byte	0x04, 0x12
        /*0062*/ 	.short	(.L_17 - .L_16)
	.align		4
.L_16:
        /*0064*/ 	.word	index@(_Z7MatInitPiii)
        /*0068*/ 	.word	0x00000000
.L_17:


//--------------------- .nv.compat                --------------------------
	.section	.nv.compat,"",@"SHT_CUDA_COMPAT_INFO"
	.align	4
        /*0000*/ 	.byte	0x02, 0x09, 0x00, 0x00, 0x02, 0x02, 0x01, 0x00, 0x02, 0x05, 0x05, 0x00, 0x03, 0x07, 0x01, 0x01
        /*0010*/ 	.byte	0x02, 0x03, 0x00, 0x00, 0x02, 0x06, 0x01, 0x00, 0x04, 0x0b, 0x08, 0x00, 0x09, 0x00, 0x00, 0x00
        /*0020*/ 	.byte	0x00, 0x00, 0x00, 0x00


//--------------------- .nv.info._Z8MMKernelPiS_S_iii --------------------------
	.section	.nv.info._Z8MMKernelPiS_S_iii,"",@"SHT_CUDA_INFO"
	.sectionflags	@""
	.align	4


	//----- nvinfo : EIATTR_CUDA_API_VERSION
	.align		4
        /*0000*/ 	.byte	0x04, 0x37
        /*0002*/ 	.short	(.L_19 - .L_18)
.L_18:
        /*0004*/ 	.word	0x00000082


	//----- nvinfo : EIATTR_KPARAM_INFO
	.align		4
.L_19:
        /*0008*/ 	.byte	0x04, 0x17
        /*000a*/ 	.short	(.L_21 - .L_20)
.L_20:
        /*000c*/ 	.word	0x00000000
        /*0010*/ 	.short	0x0005
        /*0012*/ 	.short	0x0020
        /*0014*/ 	.byte	0x00, 0xf0, 0x11, 0x00


	//----- nvinfo : EIATTR_KPARAM_INFO
	.align		4
.L_21:
        /*0018*/ 	.byte	0x04, 0x17
        /*001a*/ 	.short	(.L_23 - .L_22)
.L_22:
        /*001c*/ 	.word	0x00000000
        /*0020*/ 	.short	0x0004
        /*0022*/ 	.short	0x001c
        /*0024*/ 	.byte	0x00, 0xf0, 0x11, 0x00


	//----- nvinfo : EIATTR_KPARAM_INFO
	.align		4
.L_23:
        /*0028*/ 	.byte	0x04, 0x17
        /*002a*/ 	.short	(.L_25 - .L_24)
.L_24:
        /*002c*/ 	.word	0x00000000
        /*0030*/ 	.short	0x0003
        /*0032*/ 	.short	0x0018
        /*0034*/ 	.byte	0x00, 0xf0, 0x11, 0x00


	//----- nvinfo : EIATTR_KPARAM_INFO
	.align		4
.L_25:
        /*0038*/ 	.byte	0x04, 0x17
        /*003a*/ 	.short	(.L_27 - .L_26)
.L_26:
        /*003c*/ 	.word	0x00000000
        /*0040*/ 	.short	0x0002
        /*0042*/ 	.short	0x0010
        /*0044*/ 	.byte	0x00, 0xf5, 0x21, 0x00


	//----- nvinfo : EIATTR_KPARAM_INFO
	.align		4
.L_27:
        /*0048*/ 	.byte	0x04, 0x17
        /*004a*/ 	.short	(.L_29 - .L_28)
.L_28:
        /*004c*/ 	.word	0x00000000
        /*0050*/ 	.short	0x0001
        /*0052*/ 	.short	0x0008
        /*0054*/ 	.byte	0x00, 0xf5, 0x21, 0x00


	//----- nvinfo : EIATTR_KPARAM_INFO
	.align		4
.L_29:
        /*0058*/ 	.byte	0x04, 0x17
        /*005a*/ 	.short	(.L_31 - .L_30)
.L_30:
        /*005c*/ 	.word	0x00000000
        /*0060*/ 	.short	0x0000
        /*0062*/ 	.short	0x0000
        /*0064*/ 	.byte	0x00, 0xf5, 0x21, 0x00


	//----- nvinfo : EIATTR_SPARSE_MMA_MASK
	.align		4
.L_31:
        /*0068*/ 	.byte	0x03, 0x50
        /*006a*/ 	.short	0x0000


	//----- nvinfo : EIATTR_MAXREG_COUNT
	.align		4
        /*006c*/ 	.byte	0x03, 0x1b
        /*006e*/ 	.short	0x00ff


	//----- nvinfo : EIATTR_NUM_BARRIERS
	.align		4
        /*0070*/ 	.byte	0x02, 0x4c
        /*0072*/ 	.byte	0x01
	.zero		1


	//----- nvinfo : EIATTR_MERCURY_ISA_VERSION
	.align		4
        /*0074*/ 	.byte	0x03, 0x5f
        /*0076*/ 	.short	0x0101


	//----- nvinfo : EIATTR_VRC_CTA_INIT_COUNT
	.align		4
        /*0078*/ 	.byte	0x02, 0x4a
	.zero		1
	.zero		1


	//----- nvinfo : EIATTR_EXIT_INSTR_OFFSETS
	.align		4
        /*007c*/ 	.byte	0x04, 0x1c
        /*007e*/ 	.short	(.L_33 - .L_32)


	//   ....[0]....
.L_32:
        /*0080*/ 	.word	0x00000400


	//----- nvinfo : EIATTR_CRS_STACK_SIZE
	.align		4
.L_33:
        /*0084*/ 	.byte	0x04, 0x1e
        /*0086*/ 	.short	(.L_35 - .L_34)
.L_34:
        /*0088*/ 	.word	0x00000000


	//----- nvinfo : EIATTR_CBANK_PARAM_SIZE
	.align		4
.L_35:
        /*008c*/ 	.byte	0x03, 0x19
        /*008e*/ 	.short	0x0024


	//----- nvinfo : EIATTR_PARAM_CBANK
	.align		4
        /*0090*/ 	.byte	0x04, 0x0a
        /*0092*/ 	.short	(.L_37 - .L_36)
	.align		4
.L_36:
        /*0094*/ 	.word	index@(.nv.constant0._Z8MMKernelPiS_S_iii)
        /*0098*/ 	.short	0x0380
        /*009a*/ 	.short	0x0024


	//----- nvinfo : EIATTR_SW_WAR
	.align		4
.L_37:
        /*009c*/ 	.byte	0x04, 0x36
        /*009e*/ 	.short	(.L_39 - .L_38)
.L_38:
        /*00a0*/ 	.word	0x00000008
.L_39:


//--------------------- .nv.info._Z15TransposeKernelPKiPiii --------------------------
	.section	.nv.info._Z15TransposeKernelPKiPiii,"",@"SHT_CUDA_INFO"
	.sectionflags	@""
	.align	4


	//----- nvinfo : EIATTR_CUDA_API_VERSION
	.align		4
        /*0000*/ 	.byte	0x04, 0x37
        /*0002*/ 	.short	(.L_41 - .L_40)
.L_40:
        /*0004*/ 	.word	0x00000082


	//----- nvinfo : EIATTR_KPARAM_INFO
	.align		4
.L_41:
        /*0008*/ 	.byte	0x04, 0x17
        /*000a*/ 	.short	(.L_43 - .L_42)
.L_42:
        /*000c*/ 	.word	0x00000000
        /*0010*/ 	.short	0x0003
        /*0012*/ 	.short	0x0014
        /*0014*/ 	.byte	0x00, 0xf0, 0x11, 0x00


	//----- nvinfo : EIATTR_KPARAM_INFO
	.align		4
.L_43:
        /*0018*/ 	.byte	0x04, 0x17
        /*001a*/ 	.short	(.L_45 - .L_44)
.L_44:
        /*001c*/ 	.word	0x00000000
        /*0020*/ 	.short	0x0002
        /*0022*/ 	.short	0x0010
        /*0024*/ 	.byte	0x00, 0xf0, 0x11, 0x00


	//----- nvinfo : EIATTR_KPARAM_INFO
	.align		4
.L_45:
        /*0028*/ 	.byte	0x04, 0x17
        /*002a*/ 	.short	(.L_47 - .L_46)
.L_46:
        /*002c*/ 	.word	0x00000000
        /*0030*/ 	.short	0x0001
        /*0032*/ 	.short	0x0008
        /*0034*/ 	.byte	0x00, 0xf5, 0x21, 0x00


	//----- nvinfo : EIATTR_KPARAM_INFO
	.align		4
.L_47:
        /*0038*/ 	.byte	0x04, 0x17
        /*003a*/ 	.short	(.L_49 - .L_48)
.L_48:
        /*003c*/ 	.word	0x00000000
        /*0040*/ 	.short	0x0000
        /*0042*/ 	.short	0x0000
        /*0044*/ 	.byte	0x00, 0xf5, 0x21, 0x00


	//----- nvinfo : EIATTR_SPARSE_MMA_MASK
	.align		4
.L_49:
        /*0048*/ 	.byte	0x03, 0x50
        /*004a*/ 	.short	0x0000


	//----- nvinfo : EIATTR_MAXREG_COUNT
	.align		4
        /*004c*/ 	.byte	0x03, 0x1b
        /*004e*/ 	.short	0x00ff


	//----- nvinfo : EIATTR_MERCURY_ISA_VERSION
	.align		4
        /*0050*/ 	.byte	0x03, 0x5f
        /*0052*/ 	.short	0x0101


	//----- nvinfo : EIATTR_VRC_CTA_INIT_COUNT
	.align		4
        /*0054*/ 	.byte	0x02, 0x4a
	.zero		1
	.zero		1


	//----- nvinfo : EIATTR_EXIT_INSTR_OFFSETS
	.align		4
        /*0058*/ 	.byte	0x04, 0x1c
        /*005a*/ 	.short	(.L_51 - .L_50)


	//   ....[0]....
.L_50:
        /*005c*/ 	.word	0x000000c0


	//   ....[1]....
        /*0060*/ 	.word	0x00000160


	//----- nvinfo : EIATTR_CBANK_PARAM_SIZE
	.align		4
.L_51:
        /*0064*/ 	.byte	0x03, 0x19
        /*0066*/ 	.short	0x0018


	//----- nvinfo : EIATTR_PARAM_CBANK
	.align		4
        /*0068*/ 	.byte	0x04, 0x0a
        /*006a*/ 	.short	(.L_53 - .L_52)
	.align		4
.L_52:
        /*006c*/ 	.word	index@(.nv.constant0._Z15TransposeKernelPKiPiii)
        /*0070*/ 	.short	0x0380
        /*0072*/ 	.short	0x0018


	//----- nvinfo : EIATTR_SW_WAR
	.align		4
.L_53:
        /*0074*/ 	.byte	0x04, 0x36
        /*0076*/ 	.short	(.L_55 - .L_54)
.L_54:
        /*0078*/ 	.word	0x00000008
.L_55:


//--------------------- .nv.info._Z7MatInitPiii   --------------------------
	.section	.nv.info._Z7MatInitPiii,"",@"SHT_CUDA_INFO"
	.sectionflags	@""
	.align	4


	//----- nvinfo : EIATTR_CUDA_API_VERSION
	.align		4
        /*0000*/ 	.byte	0x04, 0x37
        /*0002*/ 	.short	(.L_57 - .L_56)
.L_56:
        /*0004*/ 	.word	0x00000082


	//----- nvinfo : EIATTR_KPARAM_INFO
	.align		4
.L_57:
        /*0008*/ 	.byte	0x04, 0x17
        /*000a*/ 	.short	(.L_59 - .L_58)
.L_58:
        /*000c*/ 	.word	0x00000000
        /*0010*/ 	.short	0x0002
        /*0012*/ 	.short	0x000c
        /*0014*/ 	.byte	0x00, 0xf0, 0x11, 0x00


	//----- nvinfo : EIATTR_KPARAM_INFO
	.align		4
.L_59:
        /*0018*/ 	.byte	0x04, 0x17
        /*001a*/ 	.short	(.L_61 - .L_60)
.L_60:
        /*001c*/ 	.word	0x00000000
        /*0020*/ 	.short	0x0001
        /*0022*/ 	.short	0x0008
        /*0024*/ 	.byte	0x00, 0xf0, 0x11, 0x00


	//----- nvinfo : EIATTR_KPARAM_INFO
	.align		4
.L_61:
        /*0028*/ 	.byte	0x04, 0x17
        /*002a*/ 	.short	(.L_63 - .L_62)
.L_62:
        /*002c*/ 	.word	0x00000000
        /*0030*/ 	.short	0x0000
        /*0032*/ 	.short	0x0000
        /*0034*/ 	.byte	0x00, 0xf5, 0x21, 0x00


	//----- nvinfo : EIATTR_SPARSE_MMA_MASK
	.align		4
.L_63:
        /*0038*/ 	.byte	0x03, 0x50
        /*003a*/ 	.short	0x0000


	//----- nvinfo : EIATTR_MAXREG_COUNT
	.align		4
        /*003c*/ 	.byte	0x03, 0x1b
        /*003e*/ 	.short	0x00ff


	//----- nvinfo : EIATTR_MERCURY_ISA_VERSION
	.align		4
        /*0040*/ 	.byte	0x03, 0x5f
        /*0042*/ 	.short	0x0101


	//----- nvinfo : EIATTR_VRC_CTA_INIT_COUNT
	.align		4
        /*0044*/ 	.byte	0x02, 0x4a
	.zero		1
	.zero		1


	//----- nvinfo : EIATTR_EXIT_INSTR_OFFSETS
	.align		4
        /*0048*/ 	.byte	0x04, 0x1c
        /*004a*/ 	.short	(.L_65 - .L_64)


	//   ....[0]....
.L_64:
        /*004c*/ 	.word	0x000000c0


	//   ....[1]....
        /*0050*/ 	.word	0x00000130


	//----- nvinfo : EIATTR_CBANK_PARAM_SIZE
	.align		4
.L_65:
        /*0054*/ 	.byte	0x03, 0x19
        /*0056*/ 	.short	0x0010


	//----- nvinfo : EIATTR_PARAM_CBANK
	.align		4
        /*0058*/ 	.byte	0x04, 0x0a
        /*005a*/ 	.short	(.L_67 - .L_66)
	.align		4
.L_66:
        /*005c*/ 	.word	index@(.nv.constant0._Z7MatInitPiii)
        /*0060*/ 	.short	0x0380
        /*0062*/ 	.short	0x0010


	//----- nvinfo : EIATTR_SW_WAR
	.align		4
.L_67:
        /*0064*/ 	.byte	0x04, 0x36
        /*0066*/ 	.short	(.L_69 - .L_68)
.L_68:
        /*0068*/ 	.word	0x00000008
.L_69:


//--------------------- .nv.callgraph             --------------------------
	.section	.nv.callgraph,"",@"SHT_CUDA_CALLGRAPH"
	.align	4
	.sectionentsize	8
	.align		4
        /*0000*/ 	.word	0x00000000
	.align		4
        /*0004*/ 	.word	0xffffffff
	.align		4
        /*0008*/ 	.word	0x00000000
	.align		4
        /*000c*/ 	.word	0xfffffffe
	.align		4
        /*0010*/ 	.word	0x00000000
	.align		4
        /*0014*/ 	.word	0xfffffffd
	.align		4
        /*0018*/ 	.word	0x00000000
	.align		4
        /*001c*/ 	.word	0xfffffffc


//--------------------- .text._Z8MMKernelPiS_S_iii --------------------------
	.section	.text._Z8MMKernelPiS_S_iii,"ax",@progbits
	.align	128
        .global         _Z8MMKernelPiS_S_iii
        .type           _Z8MMKernelPiS_S_iii,@function
        .size           _Z8MMKernelPiS_S_iii,(.L_x_9 - _Z8MMKernelPiS_S_iii)
        .other          _Z8MMKernelPiS_S_iii,@"STO_CUDA_ENTRY STV_DEFAULT"
_Z8MMKernelPiS_S_iii:
.text._Z8MMKernelPiS_S_iii:
[----:B------:R-:W-:Y:S08]  /*0000*/  LDC R1, c[0x0][0x37c] ;  /* 0x0000df00ff017b82 */ /* 0x000ff00000000800 */
[----:B------:R-:W0:Y:S01]  /*0010*/  S2UR UR5, SR_CgaCtaId ;  /* 0x00000000000579c3 */ /* 0x000e220000008800 */
[----:B------:R-:W1:Y:S01]  /*0020*/  S2R R15, SR_TID.X ;  /* 0x00000000000f7919 */ /* 0x000e620000002100 */
[----:B------:R-:W-:Y:S01]  /*0030*/  UMOV UR4, 0x400 ;  /* 0x0000040000047882 */ /* 0x000fe20000000000 */
[----:B------:R-:W2:Y:S01]  /*0040*/  LDCU.64 UR6, c[0x0][0x358] ;  /* 0x00006b00ff0677ac */ /* 0x000ea20008000a00 */
[----:B------:R-:W-:Y:S01]  /*0050*/  BSSY.RECONVERGENT B0, `(.L_x_0) ;  /* 0x000001a000007945 */ /* 0x000fe20003800200 */
[----:B------:R-:W3:Y:S01]  /*0060*/  S2R R0, SR_CTAID.Z ;  /* 0x0000000000007919 */ /* 0x000ee20000002700 */
[----:B0-----:R-:W-:Y:S01]  /*0070*/  ULEA UR4, UR5, UR4, 0x18 ;  /* 0x0000000405047291 */ /* 0x001fe2000f8ec0ff */
[----:B------:R-:W0:Y:S05]  /*0080*/  LDCU UR5, c[0x0][0x3a0] ;  /* 0x00007400ff0577ac */ /* 0x000e2a0008000800 */
[----:B-1----:R-:W-:Y:S01]  /*0090*/  LEA R2, R15, UR4, 0x2 ;  /* 0x000000040f027c11 */ /* 0x002fe2000f8e10ff */
[----:B---3--:R-:W-:-:S04]  /*00a0*/  IMAD R3, R0, 0x80, R15 ;  /* 0x0000008000037824 */ /* 0x008fc800078e020f */
[----:B------:R1:W-:Y:S01]  /*00b0*/  STS [R2], RZ ;  /* 0x000000ff02007388 */ /* 0x0003e20000000800 */
[----:B0-----:R-:W-:-:S13]  /*00c0*/  ISETP.GE.U32.AND P0, PT, R3, UR5, PT ;  /* 0x0000000503007c0c */ /* 0x001fda000bf06070 */
[----:B-12---:R-:W-:Y:S05]  /*00d0*/  @P0 BRA `(.L_x_1) ;  /* 0x0000000000440947 */ /* 0x006fea0003800000 */
[----:B------:R-:W0:Y:S01]  /*00e0*/  S2R R12, SR_CTAID.X ;  /* 0x00000000000c7919 */ /* 0x000e220000002500 */
[----:B------:R-:W1:Y:S01]  /*00f0*/  LDC R14, c[0x0][0x378] ;  /* 0x0000de00ff0e7b82 */ /* 0x000e620000000800 */
[----:B------:R-:W-:Y:S01]  /*0100*/  BSSY.RECONVERGENT B1, `(.L_x_2) ;  /* 0x000000d000017945 */ /* 0x000fe20003800200 */
[----:B------:R-:W-:-:S06]  /*0110*/  IMAD.MOV.U32 R13, RZ, RZ, RZ ;  /* 0x000000ffff0d7224 */ /* 0x000fcc00078e00ff */
[----:B------:R-:W2:Y:S08]  /*0120*/  LDC.64 R4, c[0x0][0x380] ;  /* 0x0000e000ff047b82 */ /* 0x000eb00000000a00 */
[----:B------:R-:W3:Y:S02]  /*0130*/  LDC.64 R6, c[0x0][0x388] ;  /* 0x0000e200ff067b82 */ /* 0x000ee40000000a00 */
.L_x_3:
[----:B0-----:R-:W-:-:S04]  /*0140*/  IMAD R11, R12, 0x20, R3 ;  /* 0x000000200c0b7824 */ /* 0x001fc800078e0203 */
[----:B--2---:R-:W-:-:S04]  /*0150*/  IMAD.WIDE.U32 R8, R11, 0x4, R4 ;  /* 0x000000040b087825 */ /* 0x004fc800078e0004 */
[----:B---3--:R-:W-:Y:S02]  /*0160*/  IMAD.WIDE.U32 R10, R11, 0x4, R6 ;  /* 0x000000040b0a7825 */ /* 0x008fe400078e0006 */
[----:B------:R-:W2:Y:S04]  /*0170*/  LDG.E R8, desc[UR6][R8.64] ;  /* 0x0000000608087981 */ /* 0x000ea8000c1e1900 */
[----:B------:R-:W2:Y:S01]  /*0180*/  LDG.E R10, desc[UR6][R10.64] ;  /* 0x000000060a0a7981 */ /* 0x000ea2000c1e1900 */
[----:B-1----:R-:W-:-:S04]  /*0190*/  LEA R3, R14, R3, 0x7 ;  /* 0x000000030e037211 */ /* 0x002fc800078e38ff */
[----:B------:R-:W-:Y:S01]  /*01a0*/  ISETP.GE.U32.AND P0, PT, R3, UR5, PT ;  /* 0x0000000503007c0c */ /* 0x000fe2000bf06070 */
[----:B--2---:R-:W-:-:S12]  /*01b0*/  IMAD R13, R8, R10, R13 ;  /* 0x0000000a080d7224 */ /* 0x004fd800078e020d */
[----:B------:R-:W-:Y:S05]  /*01c0*/  @!P0 BRA `(.L_x_3) ;  /* 0xfffffffc00dc8947 */ /* 0x000fea000383ffff */
[----:B------:R-:W-:Y:S05]  /*01d0*/  BSYNC.RECONVERGENT B1 ;  /* 0x0000000000017941 */ /* 0x000fea0003800200 */
.L_x_2:
[----:B------:R0:W-:Y:S02]  /*01e0*/  STS [R2], R13 ;  /* 0x0000000d02007388 */ /* 0x0001e40000000800 */
.L_x_1:
[----:B------:R-:W-:Y:S05]  /*01f0*/  BSYNC.RECONVERGENT B0 ;  /* 0x0000000000007941 */ /* 0x000fea0003800200 */
.L_x_0:
[----:B------:R-:W-:Y:S01]  /*0200*/  BAR.SYNC.DEFER_BLOCKING 0x0 ;  /* 0x0000000000007b1d */ /* 0x000fe20000010000 */
[C---:B------:R-:W-:Y:S02]  /*0210*/  ISETP.GT.U32.AND P0, PT, R15.reuse, 0x3f, PT ;  /* 0x0000003f0f00780c */ /* 0x040fe40003f04070 */
[----:B------:R-:W-:-:S03]  /*0220*/  ISETP.GT.U32.AND P1, PT, R15, 0x1f, PT ;  /* 0x0000001f0f00780c */ /* 0x000fc60003f24070 */
[----:B------:R-:W-:Y:S08]  /*0230*/  BSSY.RECONVERGENT B0, `(.L_x_4) ;  /* 0x000001b000007945 */ /* 0x000ff00003800200 */
[----:B------:R-:W-:Y:S04]  /*0240*/  @!P0 LDS R3, [R2+0x100] ;  /* 0x0001000002038984 */ /* 0x000fe80000000800 */
[----:B------:R-:W1:Y:S02]  /*0250*/  @!P0 LDS R4, [R2] ;  /* 0x0000000002048984 */ /* 0x000e640000000800 */
[----:B-1----:R-:W-:-:S05]  /*0260*/  @!P0 IMAD.IADD R3, R3, 0x1, R4 ;  /* 0x0000000103038824 */ /* 0x002fca00078e0204 */
[----:B------:R1:W-:Y:S01]  /*0270*/  @!P0 STS [R2], R3 ;  /* 0x0000000302008388 */ /* 0x0003e20000000800 */
[----:B------:R-:W-:Y:S06]  /*0280*/  BAR.SYNC.DEFER_BLOCKING 0x0 ;  /* 0x0000000000007b1d */ /* 0x000fec0000010000 */
[----:B------:R-:W-:Y:S05]  /*0290*/  @P1 BRA `(.L_x_5) ;  /* 0x0000000000501947 */ /* 0x000fea0003800000 */
[----:B-1----:R-:W-:Y:S01]  /*02a0*/  LDS R3, [R2+0x80] ;  /* 0x0000800002037984 */ /* 0x002fe20000000800 */
[----:B------:R-:W-:-:S03]  /*02b0*/  ISETP.NE.AND P0, PT, R15, RZ, PT ;  /* 0x000000ff0f00720c */ /* 0x000fc60003f05270 */
[----:B------:R-:W-:Y:S04]  /*02c0*/  LDS R4, [R2] ;  /* 0x0000000002047984 */ /* 0x000fe80000000800 */
[----:B------:R-:W1:Y:S04]  /*02d0*/  LDS R5, [R2+0x40] ;  /* 0x0000400002057984 */ /* 0x000e680000000800 */
[----:B------:R-:W-:Y:S04]  /*02e0*/  LDS R6, [R2+0x20] ;  /* 0x0000200002067984 */ /* 0x000fe80000000800 */
[----:B------:R-:W2:Y:S04]  /*02f0*/  LDS R7, [R2+0x10] ;  /* 0x0000100002077984 */ /* 0x000ea80000000800 */
[----:B------:R-:W-:Y:S04]  /*0300*/  LDS R8, [R2+0x8] ;  /* 0x0000080002087984 */ /* 0x000fe80000000800 */
[----:B------:R-:W3:Y:S01]  /*0310*/  LDS R9, [R2+0x4] ;  /* 0x0000040002097984 */ /* 0x000ee20000000800 */
[----:B------:R-:W4:Y:S01]  /*0320*/  @!P0 S2R R11, SR_CTAID.X ;  /* 0x00000000000b8919 */ /* 0x000f220000002500 */
[----:B-1----:R-:W-:-:S02]  /*0330*/  IADD3 R3, PT, PT, R5, R4, R3 ;  /* 0x0000000405037210 */ /* 0x002fc40007ffe003 */
[----:B------:R-:W1:Y:S02]  /*0340*/  @!P0 LDC.64 R4, c[0x0][0x390] ;  /* 0x0000e400ff048b82 */ /* 0x000e640000000a00 */
[----:B--2---:R-:W-:Y:S02]  /*0350*/  IADD3 R3, PT, PT, R7, R6, R3 ;  /* 0x0000000607037210 */ /* 0x004fe40007ffe003 */
[----:B------:R-:W2:Y:S02]  /*0360*/  @!P0 S2R R7, SR_CTAID.Y ;  /* 0x0000000000078919 */ /* 0x000ea40000002600 */
[----:B---3--:R-:W-:-:S05]  /*0370*/  IADD3 R3, PT, PT, R9, R8, R3 ;  /* 0x0000000809037210 */ /* 0x008fca0007ffe003 */
[----:B------:R-:W-:Y:S04]  /*0380*/  STS [R2], R3 ;  /* 0x0000000302007388 */ /* 0x000fe80000000800 */
[----:B------:R-:W3:Y:S01]  /*0390*/  @!P0 LDS R9, [UR4] ;  /* 0x00000004ff098984 */ /* 0x000ee20008000800 */
[----:B--2---:R-:W-:-:S05]  /*03a0*/  @!P0 IMAD R0, R7, 0x20, R0 ;  /* 0x0000002007008824 */ /* 0x004fca00078e0200 */
[----:B----4-:R-:W-:-:S05]  /*03b0*/  @!P0 LEA R7, R11, R0, 0xa ;  /* 0x000000000b078211 */ /* 0x010fca00078e50ff */
[----:B-1----:R-:W-:-:S05]  /*03c0*/  @!P0 IMAD.WIDE R4, R7, 0x4, R4 ;  /* 0x0000000407048825 */ /* 0x002fca00078e0204 */
[----:B---3--:R2:W-:Y:S02]  /*03d0*/  @!P0 STG.E desc[UR6][R4.64], R9 ;  /* 0x0000000904008986 */ /* 0x0085e4000c101906 */
.L_x_5:
[----:B------:R-:W-:Y:S05]  /*03e0*/  BSYNC.RECONVERGENT B0 ;  /* 0x0000000000007941 */ /* 0x000fea0003800200 */
.L_x_4:
[----:B------:R-:W-:Y:S06]  /*03f0*/  BAR.SYNC.DEFER_BLOCKING 0x0 ;  /* 0x0000000000007b1d */ /* 0x000fec0000010000 */
[----:B------:R-:W-:Y:S05]  /*0400*/  EXIT ;  /* 0x000000000000794d */ /* 0x000fea0003800000 */
.L_x_6:
[----:B------:R-:W-:-:S00]  /*0410*/  BRA `(.L_x_6) ;  /* 0xfffffffc00fc7947 */ /* 0x000fc0000383ffff */
[----:B------:R-:W-:-:S00]  /*0420*/  NOP ;  /* 0x0000000000007918 */ /* 0x000fc00000000000 */
        /* <DEDUP_REMOVED lines=13> */
.L_x_9:


//--------------------- .text._Z15TransposeKernelPKiPiii --------------------------
	.section	.text._Z15TransposeKernelPKiPiii,"ax",@progbits
	.align	128
        .global         _Z15TransposeKernelPKiPiii
        .type           _Z15TransposeKernelPKiPiii,@function
        .size           _Z15TransposeKernelPKiPiii,(.L_x_10 - _Z15TransposeKernelPKiPiii)
        .other          _Z15TransposeKernelPKiPiii,@"STO_CUDA_ENTRY STV_DEFAULT"
_Z15TransposeKernelPKiPiii:
.text._Z15TransposeKernelPKiPiii:
[----:B------:R-:W-:Y:S01]  /*0000*/  LDC R1, c[0x0][0x37c] ;  /* 0x0000df00ff017b82 */ /* 0x000fe20000000800 */
[----:B------:R-:W0:Y:S07]  /*0010*/  S2R R2, SR_TID.Y ;  /* 0x0000000000027919 */ /* 0x000e2e0000002200 */
[----:B------:R-:W1:Y:S01]  /*0020*/  LDC R0, c[0x0][0x360] ;  /* 0x0000d800ff007b82 */ /* 0x000e620000000800 */
[----:B------:R-:W2:Y:S01]  /*0030*/  LDCU.64 UR6, c[0x0][0x390] ;  /* 0x00007200ff0677ac */ /* 0x000ea20008000a00 */
[----:B------:R-:W1:Y:S06]  /*0040*/  S2R R3, SR_TID.X ;  /* 0x0000000000037919 */ /* 0x000e6c0000002100 */
[----:B------:R-:W0:Y:S08]  /*0050*/  S2UR UR5, SR_CTAID.Y ;  /* 0x00000000000579c3 */ /* 0x000e300000002600 */
[----:B------:R-:W0:Y:S08]  /*0060*/  LDC R7, c[0x0][0x364] ;  /* 0x0000d900ff077b82 */ /* 0x000e300000000800 */
[----:B------:R-:W1:Y:S01]  /*0070*/  S2UR UR4, SR_CTAID.X ;  /* 0x00000000000479c3 */ /* 0x000e620000002500 */
[----:B0-----:R-:W-:-:S05]  /*0080*/  IMAD R7, R7, UR5, R2 ;  /* 0x0000000507077c24 */ /* 0x001fca000f8e0202 */
[----:B--2---:R-:W-:Y:S01]  /*0090*/  ISETP.GE.AND P0, PT, R7, UR7, PT ;  /* 0x0000000707007c0c */ /* 0x004fe2000bf06270 */
[----:B-1----:R-:W-:-:S05]  /*00a0*/  IMAD R0, R0, UR4, R3 ;  /* 0x0000000400007c24 */ /* 0x002fca000f8e0203 */
[----:B------:R-:W-:-:S13]  /*00b0*/  ISETP.GE.OR P0, PT, R0, UR6, P0 ;  /* 0x0000000600007c0c */ /* 0x000fda0008706670 */
[----:B------:R-:W-:Y:S05]  /*00c0*/  @P0 EXIT ;  /* 0x000000000000094d */ /* 0x000fea0003800000 */
[----:B------:R-:W0:Y:S01]  /*00d0*/  LDC.64 R2, c[0x0][0x380] ;  /* 0x0000e000ff027b82 */ /* 0x000e220000000a00 */
[----:B------:R-:W1:Y:S01]  /*00e0*/  LDCU.64 UR4, c[0x0][0x358] ;  /* 0x00006b00ff0477ac */ /* 0x000e620008000a00 */
[----:B------:R-:W-:-:S04]  /*00f0*/  IMAD R5, R7, UR6, R0 ;  /* 0x0000000607057c24 */ /* 0x000fc8000f8e0200 */
[----:B0-----:R-:W-:Y:S02]  /*0100*/  IMAD.WIDE R2, R5, 0x4, R2 ;  /* 0x0000000405027825 */ /* 0x001fe400078e0202 */
[----:B------:R-:W0:Y:S04]  /*0110*/  LDC.64 R4, c[0x0][0x388] ;  /* 0x0000e200ff047b82 */ /* 0x000e280000000a00 */
[----:B-1----:R-:W2:Y:S01]  /*0120*/  LDG.E R3, desc[UR4][R2.64] ;  /* 0x0000000402037981 */ /* 0x002ea2000c1e1900 */
[----:B------:R-:W-:-:S04]  /*0130*/  IMAD R7, R0, UR7, R7 ;  /* 0x0000000700077c24 */ /* 0x000fc8000f8e0207 */
[----:B0-----:R-:W-:-:S05]  /*0140*/  IMAD.WIDE R4, R7, 0x4, R4 ;  /* 0x0000000407047825 */ /* 0x001fca00078e0204 */
[----:B--2---:R-:W-:Y:S01]  /*0150*/  STG.E desc[UR4][R4.64], R3 ;  /* 0x0000000304007986 */ /* 0x004fe2000c101904 */
[----:B------:R-:W-:Y:S05]  /*0160*/  EXIT ;  /* 0x000000000000794d */ /* 0x000fea0003800000 */
.L_x_7:
        /* <DEDUP_REMOVED lines=9> */
.L_x_10:


//--------------------- .text._Z7MatInitPiii      --------------------------
	.section	.text._Z7MatInitPiii,"ax",@progbits
	.align	128
        .global         _Z7MatInitPiii
        .type           _Z7MatInitPiii,@function
        .size           _Z7MatInitPiii,(.L_x_11 - _Z7MatInitPiii)
        .other          _Z7MatInitPiii,@"STO_CUDA_ENTRY STV_DEFAULT"
_Z7MatInitPiii:
.text._Z7MatInitPiii:
        /* <DEDUP_REMOVED lines=15> */
[C---:B------:R-:W-:Y:S02]  /*00f0*/  IMAD R7, R0.reuse, UR7, R5 ;  /* 0x0000000700077c24 */ /* 0x040fe4000f8e0205 */
[----:B------:R-:W-:Y:S02]  /*0100*/  IMAD R5, R0, R5, RZ ;  /* 0x0000000500057224 */ /* 0x000fe400078e02ff */
[----:B0-----:R-:W-:-:S05]  /*0110*/  IMAD.WIDE R2, R7, 0x4, R2 ;  /* 0x0000000407027825 */ /* 0x001fca00078e0202 */
[----:B-1----:R-:W-:Y:S01]  /*0120*/  STG.E desc[UR4][R2.64], R5 ;  /* 0x0000000502007986 */ /* 0x002fe2000c101904 */
[----:B------:R-:W-:Y:S05]  /*0130*/  EXIT ;  /* 0x000000000000794d */ /* 0x000fea0003800000 */
.L_x_8:
        /* <DEDUP_REMOVED lines=12> */
.L_x_11:


//--------------------- .nv.shared._Z8MMKernelPiS_S_iii --------------------------
	.section	.nv.shared._Z8MMKernelPiS_S_iii,"aw",@nobits
	.sectionflags	@""
	.align	4
.nv.shared._Z8MMKernelPiS_S_iii:
	.zero		1536


//--------------------- .nv.shared.reserved.0     --------------------------
	.section	.nv.shared.reserved.0,"aw",@nobits
	.weak		__nv_reservedSMEM_offset_0_alias
	.size		__nv_reservedSMEM_offset_0_alias, 0, 64
	.other		__nv_reservedSMEM_offset_0_alias,@"STO_CUDA_RESERVED_SHARED STV_DEFAULT"
__nv_reservedSMEM_offset_0_alias:
	.zero		0
	.zero		64


//--------------------- .nv.constant0._Z8MMKernelPiS_S_iii --------------------------
	.section	.nv.constant0._Z8MMKernelPiS_S_iii,"a",@progbits
	.sectionflags	@""
	.align	4
.nv.constant0._Z8MMKernelPiS_S_iii:
	.zero		932


//--------------------- .nv.constant0._Z15TransposeKernelPKiPiii --------------------------
	.section	.nv.constant0._Z15TransposeKernelPKiPiii,"a",@progbits
	.sectionflags	@""
	.align	4
.nv.constant0._Z15TransposeKernelPKiPiii:
	.zero		920


//--------------------- .nv.constant0._Z7MatInitPiii --------------------------
	.section	.nv.constant0._Z7MatInitPiii,"a",@progbits
	.sectionflags	@""
	.align	4
.nv.constant0._Z7MatInitPiii:
	.zero		912


//--------------------- SYMBOLS --------------------------

	.type		.nv.reservedSmem.offset0,@object
	.size		.nv.reservedSmem.offset0,0x4
	.type		.nv.reservedSmem.cap,@object
	.size		.nv.reservedSmem.cap,0x4
